//
// Generated by NVIDIA NVVM Compiler
//
// Compiler Build ID: CL-36424714
// Cuda compilation tools, release 13.0, V13.0.88
// Based on NVVM 20.0.0
//

.version 9.0
.target sm_100
.address_size 64

	// .globl	_Z12transpose_v3ILi32EEvPfS0_ii
// _ZZ12transpose_v3ILi32EEvPfS0_iiE2As has been demoted

.visible .entry _Z12transpose_v3ILi32EEvPfS0_ii(
	.param .u64 .ptr .align 1 _Z12transpose_v3ILi32EEvPfS0_ii_param_0,
	.param .u64 .ptr .align 1 _Z12transpose_v3ILi32EEvPfS0_ii_param_1,
	.param .u32 _Z12transpose_v3ILi32EEvPfS0_ii_param_2,
	.param .u32 _Z12transpose_v3ILi32EEvPfS0_ii_param_3
)
{
	.reg .pred 	%p<7>;
	.reg .b32 	%r<31>;
	.reg .b32 	%f<3>;
	.reg .b64 	%rd<9>;
	// demoted variable
	.shared .align 4 .b8 _ZZ12transpose_v3ILi32EEvPfS0_iiE2As[4224];
	ld.param.u64 	%rd1, [_Z12transpose_v3ILi32EEvPfS0_ii_param_0];
	ld.param.u64 	%rd2, [_Z12transpose_v3ILi32EEvPfS0_ii_param_1];
	ld.param.u32 	%r9, [_Z12transpose_v3ILi32EEvPfS0_ii_param_2];
	ld.param.u32 	%r11, [_Z12transpose_v3ILi32EEvPfS0_ii_param_3];
	mov.u32 	%r12, %ctaid.y;
	shl.b32 	%r1, %r12, 5;
	mov.u32 	%r13, %ctaid.x;
	shl.b32 	%r2, %r13, 5;
	mov.u32 	%r3, %tid.y;
	mov.u32 	%r4, %tid.x;
	add.s32 	%r5, %r1, %r3;
	add.s32 	%r14, %r2, %r4;
	setp.ge.s32 	%p1, %r5, %r9;
	setp.ge.s32 	%p2, %r14, %r11;
	or.pred  	%p3, %p1, %p2;
	@%p3 bra 	$L__BB0_2;
	cvta.to.global.u64 	%rd3, %rd1;
	mad.lo.s32 	%r20, %r11, %r5, %r14;
	mul.wide.s32 	%rd4, %r20, 4;
	add.s64 	%rd5, %rd3, %rd4;
	ld.global.f32 	%f1, [%rd5];
	mov.u32 	%r21, _ZZ12transpose_v3ILi32EEvPfS0_iiE2As;
	mad.lo.s32 	%r22, %r3, 132, %r21;
	shl.b32 	%r23, %r4, 2;
	add.s32 	%r24, %r22, %r23;
	st.shared.f32 	[%r24], %f1;
	bra.uni 	$L__BB0_3;
$L__BB0_2:
	mov.u32 	%r15, _ZZ12transpose_v3ILi32EEvPfS0_iiE2As;
	mad.lo.s32 	%r16, %r3, 132, %r15;
	shl.b32 	%r17, %r4, 2;
	add.s32 	%r18, %r16, %r17;
	mov.b32 	%r19, 0;
	st.shared.u32 	[%r18], %r19;
$L__BB0_3:
	bar.sync 	0;
	add.s32 	%r25, %r1, %r4;
	add.s32 	%r8, %r2, %r3;
	setp.ge.s32 	%p4, %r8, %r11;
	setp.ge.s32 	%p5, %r25, %r9;
	or.pred  	%p6, %p4, %p5;
	@%p6 bra 	$L__BB0_5;
	mov.u32 	%r26, _ZZ12transpose_v3ILi32EEvPfS0_iiE2As;
	mad.lo.s32 	%r27, %r4, 132, %r26;
	shl.b32 	%r28, %r3, 2;
	add.s32 	%r29, %r27, %r28;
	ld.shared.f32 	%f2, [%r29];
	mad.lo.s32 	%r30, %r9, %r8, %r25;
	cvta.to.global.u64 	%rd6, %rd2;
	mul.wide.s32 	%rd7, %r30, 4;
	add.s64 	%rd8, %rd6, %rd7;
	st.global.f32 	[%rd8], %f2;
$L__BB0_5:
	ret;

}


// ===== COMPILED SASS (sm_100) =====

	.target	sm_100

	.elftype	@"ET_EXEC"


//--------------------- .note.nv.tkinfo           --------------------------
	.section	.note.nv.tkinfo,"",@"SHT_NOTE"
	.sectionflags	@"SHF_NOTE_NV_TKINFO"
	.tkinfo
        /*0018*/ 	.word	0x00000002
        /*0030*/ 	.string	""
        /*0030*/ 	.string	"ptxas"
        /*0030*/ 	.string	"Cuda compilation tools, release 13.0, V13.0.88"
        /*0030*/ 	.string	"Build cuda_13.0.r13.0/compiler.36424714_0"
        /*0030*/ 	.string	"-arch sm_100 -m 64 "



//--------------------- .note.nv.cuinfo           --------------------------
	.section	.note.nv.cuinfo,"",@"SHT_NOTE"
	.sectionflags	@"SHF_NOTE_NV_CUINFO"
        /*0018*/ 	.short	0x0002
        /*001a*/ 	.short	0x0064
        /*001c*/ 	.short	0x0082
	.zero		2


//--------------------- .nv.info                  --------------------------
	.section	.nv.info,"",@"SHT_CUDA_INFO"
	.align	4


	//----- nvinfo : EIATTR_REGCOUNT
	.align		4
        /*0000*/ 	.byte	0x04, 0x2f
        /*0002*/ 	.short	(.L_1 - .L_0)
	.align		4
.L_0:
        /*0004*/ 	.word	index@(_Z12transpose_v3ILi32EEvPfS0_ii)
        /*0008*/ 	.word	0x0000000c


	//----- nvinfo : EIATTR_FRAME_SIZE
	.align		4
.L_1:
        /*000c*/ 	.byte	0x04, 0x11
        /*000e*/ 	.short	(.L_3 - .L_2)
	.align		4
.L_2:
        /*0010*/ 	.word	index@(_Z12transpose_v3ILi32EEvPfS0_ii)
        /*0014*/ 	.word	0x00000000


	//----- nvinfo : EIATTR_MIN_STACK_SIZE
	.align		4
.L_3:
        /*0018*/ 	.byte	0x04, 0x12
        /*001a*/ 	.short	(.L_5 - .L_4)
	.align		4
.L_4:
        /*001c*/ 	.word	index@(_Z12transpose_v3ILi32EEvPfS0_ii)
        /*0020*/ 	.word	0x00000000
.L_5:


//--------------------- .nv.compat                --------------------------
	.section	.nv.compat,"",@"SHT_CUDA_COMPAT_INFO"
	.align	4
        /*0000*/ 	.byte	0x02, 0x09, 0x00, 0x00, 0x02, 0x02, 0x01, 0x00, 0x02, 0x05, 0x05, 0x00, 0x03, 0x07, 0x01, 0x01
        /*0010*/ 	.byte	0x02, 0x03, 0x00, 0x00, 0x02, 0x06, 0x01, 0x00, 0x04, 0x0b, 0x08, 0x00, 0x09, 0x00, 0x00, 0x00
        /*0020*/ 	.byte	0x00, 0x00, 0x00, 0x00


//--------------------- .nv.info._Z12transpose_v3ILi32EEvPfS0_ii --------------------------
	.section	.nv.info._Z12transpose_v3ILi32EEvPfS0_ii,"",@"SHT_CUDA_INFO"
	.sectionflags	@""
	.align	4


	//----- nvinfo : EIATTR_CUDA_API_VERSION
	.align		4
        /*0000*/ 	.byte	0x04, 0x37
        /*0002*/ 	.short	(.L_7 - .L_6)
.L_6:
        /*0004*/ 	.word	0x00000082


	//----- nvinfo : EIATTR_KPARAM_INFO
	.align		4
.L_7:
        /*0008*/ 	.byte	0x04, 0x17
        /*000a*/ 	.short	(.L_9 - .L_8)
.L_8:
        /*000c*/ 	.word	0x00000000
        /*0010*/ 	.short	0x0003
        /*0012*/ 	.short	0x0014
        /*0014*/ 	.byte	0x00, 0xf0, 0x11, 0x00


	//----- nvinfo : EIATTR_KPARAM_INFO
	.align		4
.L_9:
        /*0018*/ 	.byte	0x04, 0x17
        /*001a*/ 	.short	(.L_11 - .L_10)
.L_10:
        /*001c*/ 	.word	0x00000000
        /*0020*/ 	.short	0x0002
        /*0022*/ 	.short	0x0010
        /*0024*/ 	.byte	0x00, 0xf0, 0x11, 0x00


	//----- nvinfo : EIATTR_KPARAM_INFO
	.align		4
.L_11:
        /*0028*/ 	.byte	0x04, 0x17
        /*002a*/ 	.short	(.L_13 - .L_12)
.L_12:
        /*002c*/ 	.word	0x00000000
        /*0030*/ 	.short	0x0001
        /*0032*/ 	.short	0x0008
        /*0034*/ 	.byte	0x00, 0xf5, 0x21, 0x00


	//----- nvinfo : EIATTR_KPARAM_INFO
	.align		4
.L_13:
        /*0038*/ 	.byte	0x04, 0x17
        /*003a*/ 	.short	(.L_15 - .L_14)
.L_14:
        /*003c*/ 	.word	0x00000000
        /*0040*/ 	.short	0x0000
        /*0042*/ 	.short	0x0000
        /*0044*/ 	.byte	0x00, 0xf5, 0x21, 0x00


	//----- nvinfo : EIATTR_SPARSE_MMA_MASK
	.align		4
.L_15:
        /*0048*/ 	.byte	0x03, 0x50
        /*004a*/ 	.short	0x0000


	//----- nvinfo : EIATTR_MAXREG_COUNT
	.align		4
        /*004c*/ 	.byte	0x03, 0x1b
        /*004e*/ 	.short	0x00ff


	//----- nvinfo : EIATTR_NUM_BARRIERS
	.align		4
        /*0050*/ 	.byte	0x02, 0x4c
        /*0052*/ 	.byte	0x01
	.zero		1


	//----- nvinfo : EIATTR_MERCURY_ISA_VERSION
	.align		4
        /*0054*/ 	.byte	0x03, 0x5f
        /*0056*/ 	.short	0x0101


	//----- nvinfo : EIATTR_VRC_CTA_INIT_COUNT
	.align		4
        /*0058*/ 	.byte	0x02, 0x4a
	.zero		1
	.zero		1


	//----- nvinfo : EIATTR_EXIT_INSTR_OFFSETS
	.align		4
        /*005c*/ 	.byte	0x04, 0x1c
        /*005e*/ 	.short	(.L_17 - .L_16)


	//   ....[0]....
.L_16:
        /*0060*/ 	.word	0x000001f0


	//   ....[1]....
        /*0064*/ 	.word	0x00000270


	//----- nvinfo : EIATTR_CBANK_PARAM_SIZE
	.align		4
.L_17:
        /*0068*/ 	.byte	0x03, 0x19
        /*006a*/ 	.short	0x0018


	//----- nvinfo : EIATTR_PARAM_CBANK
	.align		4
        /*006c*/ 	.byte	0x04, 0x0a
        /*006e*/ 	.short	(.L_19 - .L_18)
	.align		4
.L_18:
        /*0070*/ 	.word	index@(.nv.constant0._Z12transpose_v3ILi32EEvPfS0_ii)
        /*0074*/ 	.short	0x0380
        /*0076*/ 	.short	0x0018


	//----- nvinfo : EIATTR_SW_WAR
	.align		4
.L_19:
        /*0078*/ 	.byte	0x04, 0x36
        /*007a*/ 	.short	(.L_21 - .L_20)
.L_20:
        /*007c*/ 	.word	0x00000008
.L_21:


//--------------------- .nv.callgraph             --------------------------
	.section	.nv.callgraph,"",@"SHT_CUDA_CALLGRAPH"
	.align	4
	.sectionentsize	8
	.align		4
        /*0000*/ 	.word	0x00000000
	.align		4
        /*0004*/ 	.word	0xffffffff
	.align		4
        /*0008*/ 	.word	0x00000000
	.align		4
        /*000c*/ 	.word	0xfffffffe
	.align		4
        /*0010*/ 	.word	0x00000000
	.align		4
        /*0014*/ 	.word	0xfffffffd
	.align		4
        /*0018*/ 	.word	0x00000000
	.align		4
        /*001c*/ 	.word	0xfffffffc


//--------------------- .text._Z12transpose_v3ILi32EEvPfS0_ii --------------------------
	.section	.text._Z12transpose_v3ILi32EEvPfS0_ii,"ax",@progbits
	.align	128
        .global         _Z12transpose_v3ILi32EEvPfS0_ii
        .type           _Z12transpose_v3ILi32EEvPfS0_ii,@function
        .size           _Z12transpose_v3ILi32EEvPfS0_ii,(.L_x_1 - _Z12transpose_v3ILi32EEvPfS0_ii)
        .other          _Z12transpose_v3ILi32EEvPfS0_ii,@"STO_CUDA_ENTRY STV_DEFAULT"
_Z12transpose_v3ILi32EEvPfS0_ii:
.text._Z12transpose_v3ILi32EEvPfS0_ii:
[----:B------:R-:W-:Y:S01]  /*0000*/  LDC R1, c[0x0][0x37c] ;  /* 0x0000df00ff017b82 */ /* 0x000fe20000000800 */
[----:B------:R-:W0:Y:S01]  /*0010*/  S2R R9, SR_TID.X ;  /* 0x0000000000097919 */ /* 0x000e220000002100 */
[----:B------:R-:W1:Y:S01]  /*0020*/  LDCU.64 UR8, c[0x0][0x390] ;  /* 0x00007200ff0877ac */ /* 0x000e620008000a00 */
[----:B------:R-:W0:Y:S01]  /*0030*/  S2R R6, SR_CTAID.X ;  /* 0x0000000000067919 */ /* 0x000e220000002500 */
[----:B------:R-:W2:Y:S01]  /*0040*/  LDCU.64 UR6, c[0x0][0x358] ;  /* 0x00006b00ff0677ac */ /* 0x000ea20008000a00 */
[----:B------:R-:W3:Y:S01]  /*0050*/  S2R R4, SR_CTAID.Y ;  /* 0x0000000000047919 */ /* 0x000ee20000002600 */
[----:B------:R-:W3:Y:S01]  /*0060*/  S2R R7, SR_TID.Y ;  /* 0x0000000000077919 */ /* 0x000ee20000002200 */
[----:B0-----:R-:W-:-:S04]  /*0070*/  LEA R5, R6, R9, 0x5 ;  /* 0x0000000906057211 */ /* 0x001fc800078e28ff */
[----:B-1----:R-:W-:Y:S02]  /*0080*/  ISETP.GE.AND P0, PT, R5, UR9, PT ;  /* 0x0000000905007c0c */ /* 0x002fe4000bf06270 */
[----:B---3--:R-:W-:-:S04]  /*0090*/  LEA R0, R4, R7, 0x5 ;  /* 0x0000000704007211 */ /* 0x008fc800078e28ff */
[----:B------:R-:W-:-:S13]  /*00a0*/  ISETP.GE.OR P0, PT, R0, UR8, P0 ;  /* 0x0000000800007c0c */ /* 0x000fda0008706670 */
[----:B------:R-:W0:Y:S01]  /*00b0*/  @!P0 LDC.64 R2, c[0x0][0x380] ;  /* 0x0000e000ff028b82 */ /* 0x000e220000000a00 */
[----:B------:R-:W-:-:S04]  /*00c0*/  @!P0 IMAD R5, R0, UR9, R5 ;  /* 0x0000000900058c24 */ /* 0x000fc8000f8e0205 */
[----:B0-----:R-:W-:-:S06]  /*00d0*/  @!P0 IMAD.WIDE R2, R5, 0x4, R2 ;  /* 0x0000000405028825 */ /* 0x001fcc00078e0202 */
[----:B--2---:R0:W2:Y:S01]  /*00e0*/  @!P0 LDG.E R2, desc[UR6][R2.64] ;  /* 0x0000000602028981 */ /* 0x0040a2000c1e1900 */
[----:B------:R-:W1:Y:S01]  /*00f0*/  S2UR UR5, SR_CgaCtaId ;  /* 0x00000000000579c3 */ /* 0x000e620000008800 */
[----:B------:R-:W-:Y:S01]  /*0100*/  UMOV UR4, 0x400 ;  /* 0x0000040000047882 */ /* 0x000fe20000000000 */
[----:B------:R-:W-:Y:S02]  /*0110*/  LEA R5, R4, R9, 0x5 ;  /* 0x0000000904057211 */ /* 0x000fe400078e28ff */
[----:B------:R-:W-:Y:S02]  /*0120*/  LEA R6, R6, R7, 0x5 ;  /* 0x0000000706067211 */ /* 0x000fe400078e28ff */
[----:B------:R-:W-:-:S04]  /*0130*/  ISETP.GE.AND P1, PT, R5, UR8, PT ;  /* 0x0000000805007c0c */ /* 0x000fc8000bf26270 */
[----:B------:R-:W-:Y:S01]  /*0140*/  ISETP.GE.OR P1, PT, R6, UR9, P1 ;  /* 0x0000000906007c0c */ /* 0x000fe20008f26670 */
[----:B-1----:R-:W-:-:S06]  /*0150*/  ULEA UR4, UR5, UR4, 0x18 ;  /* 0x0000000405047291 */ /* 0x002fcc000f8ec0ff */
[----:B------:R-:W-:-:S04]  /*0160*/  @!P0 IMAD.U32 R0, RZ, RZ, UR4 ;  /* 0x00000004ff008e24 */ /* 0x000fc8000f8e00ff */
[----:B------:R-:W-:Y:S02]  /*0170*/  @!P0 IMAD R4, R7, 0x84, R0 ;  /* 0x0000008407048824 */ /* 0x000fe400078e0200 */
[----:B------:R-:W-:Y:S02]  /*0180*/  @P0 IMAD.U32 R0, RZ, RZ, UR4 ;  /* 0x00000004ff000e24 */ /* 0x000fe4000f8e00ff */
[----:B0-----:R-:W-:Y:S02]  /*0190*/  @!P0 IMAD R3, R9, 0x4, R4 ;  /* 0x0000000409038824 */ /* 0x001fe400078e0204 */
[----:B------:R-:W-:-:S05]  /*01a0*/  @P0 IMAD R8, R7, 0x84, R0 ;  /* 0x0000008407080824 */ /* 0x000fca00078e0200 */
[----:B------:R-:W-:Y:S01]  /*01b0*/  @P0 LEA R8, R9, R8, 0x2 ;  /* 0x0000000809080211 */ /* 0x000fe200078e10ff */
[----:B--2---:R0:W-:Y:S04]  /*01c0*/  @!P0 STS [R3], R2 ;  /* 0x0000000203008388 */ /* 0x0041e80000000800 */
[----:B------:R0:W-:Y:S01]  /*01d0*/  @P0 STS [R8], RZ ;  /* 0x000000ff08000388 */ /* 0x0001e20000000800 */
[----:B------:R-:W-:Y:S06]  /*01e0*/  BAR.SYNC.DEFER_BLOCKING 0x0 ;  /* 0x0000000000007b1d */ /* 0x000fec0000010000 */
[----:B------:R-:W-:Y:S05]  /*01f0*/  @P1 EXIT ;  /* 0x000000000000194d */ /* 0x000fea0003800000 */
[----:B------:R-:W-:Y:S01]  /*0200*/  IMAD R0, R9, 0x84, R0 ;  /* 0x0000008409007824 */ /* 0x000fe200078e0200 */
[----:B0-----:R-:W0:Y:S01]  /*0210*/  LDC.64 R2, c[0x0][0x388] ;  /* 0x0000e200ff027b82 */ /* 0x001e220000000a00 */
[----:B------:R-:W-:-:S03]  /*0220*/  IMAD R5, R6, UR8, R5 ;  /* 0x0000000806057c24 */ /* 0x000fc6000f8e0205 */
[----:B------:R-:W-:-:S05]  /*0230*/  LEA R0, R7, R0, 0x2 ;  /* 0x0000000007007211 */ /* 0x000fca00078e10ff */
[----:B------:R-:W1:Y:S01]  /*0240*/  LDS R7, [R0] ;  /* 0x0000000000077984 */ /* 0x000e620000000800 */
[----:B0-----:R-:W-:-:S05]  /*0250*/  IMAD.WIDE R2, R5, 0x4, R2 ;  /* 0x0000000405027825 */ /* 0x001fca00078e0202 */
[----:B-1----:R-:W-:Y:S01]  /*0260*/  STG.E desc[UR6][R2.64], R7 ;  /* 0x0000000702007986 */ /* 0x002fe2000c101906 */
[----:B------:R-:W-:Y:S05]  /*0270*/  EXIT ;  /* 0x000000000000794d */ /* 0x000fea0003800000 */
.L_x_0:
[----:B------:R-:W-:-:S00]  /*0280*/  BRA `(.L_x_0) ;  /* 0xfffffffc00fc7947 */ /* 0x000fc0000383ffff */
[----:B------:R-:W-:-:S00]  /*0290*/  NOP ;  /* 0x0000000000007918 */ /* 0x000fc00000000000 */
        /* <DEDUP_REMOVED lines=14> */
.L_x_1:


//--------------------- .nv.shared._Z12transpose_v3ILi32EEvPfS0_ii --------------------------
	.section	.nv.shared._Z12transpose_v3ILi32EEvPfS0_ii,"aw",@nobits
	.sectionflags	@""
	.align	4
.nv.shared._Z12transpose_v3ILi32EEvPfS0_ii:
	.zero		5248


//--------------------- .nv.shared.reserved.0     --------------------------
	.section	.nv.shared.reserved.0,"aw",@nobits
	.weak		__nv_reservedSMEM_offset_0_alias
	.size		__nv_reservedSMEM_offset_0_alias, 0, 64
	.other		__nv_reservedSMEM_offset_0_alias,@"STO_CUDA_RESERVED_SHARED STV_DEFAULT"
__nv_reservedSMEM_offset_0_alias:
	.zero		0
	.zero		64


//--------------------- .nv.constant0._Z12transpose_v3ILi32EEvPfS0_ii --------------------------
	.section	.nv.constant0._Z12transpose_v3ILi32EEvPfS0_ii,"a",@progbits
	.sectionflags	@""
	.align	4
.nv.constant0._Z12transpose_v3ILi32EEvPfS0_ii:
	.zero		920


//--------------------- SYMBOLS --------------------------

	.type		.nv.reservedSmem.offset0,@object
	.size		.nv.reservedSmem.offset0,0x4
	.type		.nv.reservedSmem.cap,@object
	.size		.nv.reservedSmem.cap,0x4
